	.headerflags	@"EF_CUDA_TEXMODE_UNIFIED EF_CUDA_64BIT_ADDRESS EF_CUDA_ACCELERATORS EF_CUDA_SM90 EF_CUDA_VIRTUAL_SM(EF_CUDA_SM90)"
	.elftype	@"ET_EXEC"


//--------------------- .nv.info                  --------------------------
	.section	.nv.info,"",@"SHT_CUDA_INFO"
	.align	4


	//----- nvinfo : EIATTR_REGCOUNT
	.align		4
        /*0000*/ 	.byte	0x04, 0x2f
        /*0002*/ 	.short	(.L_1 - .L_0)
	.align		4
.L_0:
        /*0004*/ 	.word	index@(triton_poi_fused_div_sub_0)
        /*0008*/ 	.word	0x00000014


	//----- nvinfo : EIATTR_MIN_STACK_SIZE
	.align		4
.L_1:
        /*000c*/ 	.byte	0x04, 0x12
        /*000e*/ 	.short	(.L_3 - .L_2)
	.align		4
.L_2:
        /*0010*/ 	.word	index@(triton_poi_fused_div_sub_0)
        /*0014*/ 	.word	0x00000000


	//----- nvinfo : EIATTR_FRAME_SIZE
	.align		4
.L_3:
        /*0018*/ 	.byte	0x04, 0x11
        /*001a*/ 	.short	(.L_5 - .L_4)
	.align		4
.L_4:
        /*001c*/ 	.word	index@(triton_poi_fused_div_sub_0)
        /*0020*/ 	.word	0x00000000


	//----- nvinfo : EIATTR_MIN_STACK_SIZE
	.align		4
.L_5:
        /*0024*/ 	.byte	0x04, 0x12
        /*0026*/ 	.short	(.L_7 - .L_6)
	.align		4
.L_6:
        /*0028*/ 	.word	index@(triton_poi_fused_div_sub_0)
        /*002c*/ 	.word	0x00000000
.L_7:


//--------------------- .nv.info.triton_poi_fused_div_sub_0 --------------------------
	.section	.nv.info.triton_poi_fused_div_sub_0,"",@"SHT_CUDA_INFO"
	.sectionflags	@""
	.align	4


	//----- nvinfo : EIATTR_CUDA_API_VERSION
	.align		4
        /*0000*/ 	.byte	0x04, 0x37
        /*0002*/ 	.short	(.L_9 - .L_8)
.L_8:
        /*0004*/ 	.word	0x0000007c


	//----- nvinfo : EIATTR_KPARAM_INFO
	.align		4
.L_9:
        /*0008*/ 	.byte	0x04, 0x17
        /*000a*/ 	.short	(.L_11 - .L_10)
.L_10:
        /*000c*/ 	.word	0x00000000
        /*0010*/ 	.short	0x0005
        /*0012*/ 	.short	0x0024
        /*0014*/ 	.byte	0x00, 0xf0, 0x11, 0x00


	//----- nvinfo : EIATTR_KPARAM_INFO
	.align		4
.L_11:
        /*0018*/ 	.byte	0x04, 0x17
        /*001a*/ 	.short	(.L_13 - .L_12)
.L_12:
        /*001c*/ 	.word	0x00000000
        /*0020*/ 	.short	0x0004
        /*0022*/ 	.short	0x0020
        /*0024*/ 	.byte	0x00, 0xf0, 0x11, 0x00


	//----- nvinfo : EIATTR_KPARAM_INFO
	.align		4
.L_13:
        /*0028*/ 	.byte	0x04, 0x17
        /*002a*/ 	.short	(.L_15 - .L_14)
.L_14:
        /*002c*/ 	.word	0x00000000
        /*0030*/ 	.short	0x0003
        /*0032*/ 	.short	0x0018
        /*0034*/ 	.byte	0x00, 0xf4, 0x21, 0x00


	//----- nvinfo : EIATTR_KPARAM_INFO
	.align		4
.L_15:
        /*0038*/ 	.byte	0x04, 0x17
        /*003a*/ 	.short	(.L_17 - .L_16)
.L_16:
        /*003c*/ 	.word	0x00000000
        /*0040*/ 	.short	0x0002
        /*0042*/ 	.short	0x0010
        /*0044*/ 	.byte	0x00, 0xf4, 0x21, 0x00


	//----- nvinfo : EIATTR_KPARAM_INFO
	.align		4
.L_17:
        /*0048*/ 	.byte	0x04, 0x17
        /*004a*/ 	.short	(.L_19 - .L_18)
.L_18:
        /*004c*/ 	.word	0x00000000
        /*0050*/ 	.short	0x0001
        /*0052*/ 	.short	0x0008
        /*0054*/ 	.byte	0x00, 0xf4, 0x21, 0x00


	//----- nvinfo : EIATTR_KPARAM_INFO
	.align		4
.L_19:
        /*0058*/ 	.byte	0x04, 0x17
        /*005a*/ 	.short	(.L_21 - .L_20)
.L_20:
        /*005c*/ 	.word	0x00000000
        /*0060*/ 	.short	0x0000
        /*0062*/ 	.short	0x0000
        /*0064*/ 	.byte	0x00, 0xf4, 0x21, 0x00


	//----- nvinfo : EIATTR_SPARSE_MMA_MASK
	.align		4
.L_21:
        /*0068*/ 	.byte	0x03, 0x50
        /*006a*/ 	.short	0x0000


	//----- nvinfo : EIATTR_MAXREG_COUNT
	.align		4
        /*006c*/ 	.byte	0x03, 0x1b
        /*006e*/ 	.short	0x00ff


	//----- nvinfo : EIATTR_EXIT_INSTR_OFFSETS
	.align		4
        /*0070*/ 	.byte	0x04, 0x1c
        /*0072*/ 	.short	(.L_23 - .L_22)


	//   ....[0]....
.L_22:
        /*0074*/ 	.word	0x00000760


	//   ....[1]....
        /*0078*/ 	.word	0x00000800


	//----- nvinfo : EIATTR_REQNTID
	.align		4
.L_23:
        /*007c*/ 	.byte	0x04, 0x10
        /*007e*/ 	.short	(.L_25 - .L_24)
.L_24:
        /*0080*/ 	.word	0x00000080
        /*0084*/ 	.word	0x00000001
        /*0088*/ 	.word	0x00000001


	//----- nvinfo : EIATTR_CBANK_PARAM_SIZE
	.align		4
.L_25:
        /*008c*/ 	.byte	0x03, 0x19
        /*008e*/ 	.short	0x0028


	//----- nvinfo : EIATTR_PARAM_CBANK
	.align		4
        /*0090*/ 	.byte	0x04, 0x0a
        /*0092*/ 	.short	(.L_27 - .L_26)
	.align		4
.L_26:
        /*0094*/ 	.word	index@(.nv.constant0.triton_poi_fused_div_sub_0)
        /*0098*/ 	.short	0x0210
        /*009a*/ 	.short	0x0028


	//----- nvinfo : EIATTR_SW_WAR
	.align		4
.L_27:
        /*009c*/ 	.byte	0x04, 0x36
        /*009e*/ 	.short	(.L_29 - .L_28)
.L_28:
        /*00a0*/ 	.word	0x00000008
.L_29:


//--------------------- .nv.callgraph             --------------------------
	.section	.nv.callgraph,"",@"SHT_CUDA_CALLGRAPH"
	.align	4
	.sectionentsize	8
	.align		4
        /*0000*/ 	.word	0x00000000
	.align		4
        /*0004*/ 	.word	0xffffffff
	.align		4
        /*0008*/ 	.word	0x00000000
	.align		4
        /*000c*/ 	.word	0xfffffffe
	.align		4
        /*0010*/ 	.word	0x00000000
	.align		4
        /*0014*/ 	.word	0xfffffffd
	.align		4
        /*0018*/ 	.word	0x00000000
	.align		4
        /*001c*/ 	.word	0xfffffffc


//--------------------- .text.triton_poi_fused_div_sub_0 --------------------------
	.section	.text.triton_poi_fused_div_sub_0,"ax",@progbits
	.sectionflags	@"SHF_BARRIERS=1"
	.align	128
        .global         triton_poi_fused_div_sub_0
        .type           triton_poi_fused_div_sub_0,@function
        .size           triton_poi_fused_div_sub_0,(.L_x_1 - triton_poi_fused_div_sub_0)
        .other          triton_poi_fused_div_sub_0,@"STO_CUDA_ENTRY STV_DEFAULT"
triton_poi_fused_div_sub_0:
.text.triton_poi_fused_div_sub_0:
[----:B------:R-:W0:Y:S01]  /*0000*/  LDC R1, c[0x0][0x28] ;  /* 0x00000a00ff017b82 */ /* 0x000e220000000800 */
[----:B------:R-:W1:Y:S07]  /*0010*/  S2R R2, SR_TID.X ;  /* 0x0000000000027919 */ /* 0x000e6e0000002100 */
[----:B------:R-:W2:Y:S01]  /*0020*/  LDC.64 R14, c[0x0][0x220] ;  /* 0x00008800ff0e7b82 */ /* 0x000ea20000000a00 */
[----:B------:R-:W-:Y:S01]  /*0030*/  ULDC.64 UR6, c[0x0][0x208] ;  /* 0x0000820000067ab9 */ /* 0x000fe20000000a00 */
[----:B------:R-:W3:Y:S01]  /*0040*/  S2R R0, SR_CTAID.Y ;  /* 0x0000000000007919 */ /* 0x000ee20000002600 */
[----:B------:R-:W4:Y:S05]  /*0050*/  S2R R10, SR_CTAID.X ;  /* 0x00000000000a7919 */ /* 0x000f2a0000002500 */
[----:B------:R-:W5:Y:S08]  /*0060*/  LDC.64 R6, c[0x0][0x210] ;  /* 0x00008400ff067b82 */ /* 0x000f700000000a00 */
[----:B------:R-:W5:Y:S01]  /*0070*/  LDC.64 R4, c[0x0][0x218] ;  /* 0x00008600ff047b82 */ /* 0x000f620000000a00 */
[----:B-1----:R-:W-:-:S02]  /*0080*/  SHF.R.U32.HI R3, RZ, 0x3, R2 ;  /* 0x00000003ff037819 */ /* 0x002fc40000011602 */
[----:B---3--:R-:W-:Y:S02]  /*0090*/  SHF.L.U32 R0, R0, 0x4, RZ ;  /* 0x0000000400007819 */ /* 0x008fe400000006ff */
[----:B------:R-:W-:-:S04]  /*00a0*/  SGXT.U32 R3, R3, 0x4 ;  /* 0x000000040303781a */ /* 0x000fc80000000000 */
[----:B------:R-:W-:-:S04]  /*00b0*/  LOP3.LUT R9, R0, R3, RZ, 0xfc, !PT ;  /* 0x0000000300097212 */ /* 0x000fc800078efcff */
[C---:B------:R-:W-:Y:S01]  /*00c0*/  ISETP.GE.AND P0, PT, R9.reuse, 0xc, PT ;  /* 0x0000000c0900780c */ /* 0x040fe20003f06270 */
[----:B------:R-:W-:-:S05]  /*00d0*/  IMAD.HI R3, R9, 0x55555556, RZ ;  /* 0x5555555609037827 */ /* 0x000fca00078e02ff */
[----:B------:R-:W-:Y:S02]  /*00e0*/  LEA.HI R8, R3, R3, RZ, 0x1 ;  /* 0x0000000303087211 */ /* 0x000fe400078f08ff */
[----:B----4-:R-:W-:Y:S01]  /*00f0*/  SHF.L.U32 R3, R10, 0x5, RZ ;  /* 0x000000050a037819 */ /* 0x010fe200000006ff */
[----:B------:R-:W-:Y:S02]  /*0100*/  IMAD.SHL.U32 R10, R2, 0x4, RZ ;  /* 0x00000004020a7824 */ /* 0x000fe400078e00ff */
[----:B------:R-:W-:Y:S02]  /*0110*/  IMAD R13, R8, -0x3, R9 ;  /* 0xfffffffd080d7824 */ /* 0x000fe400078e0209 */
[----:B------:R-:W-:Y:S02]  /*0120*/  IMAD.MOV.U32 R8, RZ, RZ, RZ ;  /* 0x000000ffff087224 */ /* 0x000fe400078e00ff */
[----:B--2---:R-:W-:-:S05]  /*0130*/  IMAD.WIDE R14, R13, 0x4, R14 ;  /* 0x000000040d0e7825 */ /* 0x004fca00078e020e */
[----:B------:R1:W2:Y:S01]  /*0140*/  @!P0 LDG.E.EL R8, desc[UR6][R14.64] ;  /* 0x000000060e088981 */ /* 0x0002a2000c2e1900 */
[----:B------:R-:W-:Y:S01]  /*0150*/  LOP3.LUT R10, R3, 0x1c, R10, 0xf8, !PT ;  /* 0x0000001c030a7812 */ /* 0x000fe200078ef80a */
[----:B0----5:R-:W-:Y:S01]  /*0160*/  IMAD.WIDE R12, R13, 0x4, R4 ;  /* 0x000000040d0c7825 */ /* 0x021fe200078e0204 */
[----:B------:R-:W-:Y:S02]  /*0170*/  CS2R R4, SRZ ;  /* 0x0000000000047805 */ /* 0x000fe4000001ff00 */
[----:B------:R-:W-:Y:S01]  /*0180*/  LEA R11, R9, R10, 0xc ;  /* 0x0000000a090b7211 */ /* 0x000fe200078e60ff */
[----:B------:R-:W-:-:S04]  /*0190*/  IMAD.MOV.U32 R9, RZ, RZ, RZ ;  /* 0x000000ffff097224 */ /* 0x000fc800078e00ff */
[----:B------:R-:W-:Y:S01]  /*01a0*/  IMAD.WIDE R10, R11, 0x4, R6 ;  /* 0x000000040b0a7825 */ /* 0x000fe200078e0206 */
[----:B------:R-:W-:Y:S01]  /*01b0*/  CS2R R6, SRZ ;  /* 0x0000000000067805 */ /* 0x000fe2000001ff00 */
[----:B------:R-:W3:Y:S05]  /*01c0*/  @!P0 LDG.E.EL R9, desc[UR6][R12.64] ;  /* 0x000000060c098981 */ /* 0x000eea000c2e1900 */
[----:B------:R0:W3:Y:S01]  /*01d0*/  @!P0 LDG.E.EL.128 R4, desc[UR6][R10.64] ;  /* 0x000000060a048981 */ /* 0x0000e2000c2e1d00 */
[----:B------:R-:W4:Y:S01]  /*01e0*/  S2UR UR5, SR_CgaCtaId ;  /* 0x00000000000579c3 */ /* 0x000f220000008800 */
[----:B------:R-:W-:Y:S01]  /*01f0*/  UMOV UR4, 0x400 ;  /* 0x0000040000047882 */ /* 0x000fe20000000000 */
[----:B-1----:R-:W-:-:S02]  /*0200*/  SHF.R.U32.HI R14, RZ, 0x1, R2 ;  /* 0x00000001ff0e7819 */ /* 0x002fc40000011602 */
[----:B------:R-:W-:Y:S02]  /*0210*/  SHF.L.U32 R15, R2, 0x4, RZ ;  /* 0x00000004020f7819 */ /* 0x000fe400000006ff */
[----:B------:R-:W-:Y:S02]  /*0220*/  LOP3.LUT R14, R14, 0x3c, RZ, 0xc0, !PT ;  /* 0x0000003c0e0e7812 */ /* 0x000fe400078ec0ff */
[----:B------:R-:W-:Y:S01]  /*0230*/  LOP3.LUT R15, R15, 0x7f0, RZ, 0xc0, !PT ;  /* 0x000007f00f0f7812 */ /* 0x000fe200078ec0ff */
[----:B----4-:R-:W-:-:S06]  /*0240*/  UPRMT UR4, UR5, 0x654, UR4 ;  /* 0x0000065405047896 */ /* 0x010fcc0008000004 */
[----:B0-----:R-:W-:Y:S02]  /*0250*/  IADD3 R10, R15, UR4, R14 ;  /* 0x000000040f0a7c10 */ /* 0x001fe4000fffe00e */
[----:B------:R-:W-:Y:S02]  /*0260*/  ISETP.GE.AND P3, PT, R0, RZ, PT ;  /* 0x000000ff0000720c */ /* 0x000fe40003f66270 */
[C---:B--2---:R-:W-:Y:S02]  /*0270*/  FSETP.GT.AND P0, PT, |R8|.reuse, 8.50705917302346158658e+37, PT ;  /* 0x7e8000000800780b */ /* 0x044fe40003f04200 */
[----:B------:R-:W-:-:S11]  /*0280*/  FSETP.GEU.AND P1, PT, |R8|, 1.175494350822287508e-38, PT ;  /* 0x008000000800780b */ /* 0x000fd60003f2e200 */
[----:B------:R-:W-:-:S04]  /*0290*/  @P0 FMUL R8, R8, 0.25 ;  /* 0x3e80000008080820 */ /* 0x000fc80000400000 */
[----:B------:R-:W-:Y:S01]  /*02a0*/  @!P1 FMUL R8, R8, 16777216 ;  /* 0x4b80000008089820 */ /* 0x000fe20000400000 */
[C---:B---3--:R-:W-:Y:S01]  /*02b0*/  FADD R11, -R9.reuse, R4 ;  /* 0x00000004090b7221 */ /* 0x048fe20000000100 */
[C---:B------:R-:W-:Y:S01]  /*02c0*/  FADD R5, -R9.reuse, R5 ;  /* 0x0000000509057221 */ /* 0x040fe20000000100 */
[----:B------:R-:W-:-:S03]  /*02d0*/  FADD R6, -R9, R6 ;  /* 0x0000000609067221 */ /* 0x000fc60000000100 */
[----:B------:R-:W0:Y:S01]  /*02e0*/  MUFU.RCP R8, R8 ;  /* 0x0000000800087308 */ /* 0x000e220000001000 */
[----:B------:R-:W-:Y:S01]  /*02f0*/  FADD R7, -R9, R7 ;  /* 0x0000000709077221 */ /* 0x000fe20000000100 */
[----:B------:R-:W-:Y:S01]  /*0300*/  @P0 FMUL R11, R11, 0.25 ;  /* 0x3e8000000b0b0820 */ /* 0x000fe20000400000 */
[----:B------:R-:W-:Y:S01]  /*0310*/  @P0 FMUL R5, R5, 0.25 ;  /* 0x3e80000005050820 */ /* 0x000fe20000400000 */
[----:B------:R-:W-:Y:S01]  /*0320*/  @P0 FMUL R6, R6, 0.25 ;  /* 0x3e80000006060820 */ /* 0x000fe20000400000 */
[----:B------:R-:W-:Y:S01]  /*0330*/  @P0 FMUL R7, R7, 0.25 ;  /* 0x3e80000007070820 */ /* 0x000fe20000400000 */
[----:B------:R-:W-:Y:S01]  /*0340*/  @!P1 FMUL R11, R11, 16777216 ;  /* 0x4b8000000b0b9820 */ /* 0x000fe20000400000 */
[----:B------:R-:W-:Y:S01]  /*0350*/  @!P1 FMUL R5, R5, 16777216 ;  /* 0x4b80000005059820 */ /* 0x000fe20000400000 */
[----:B------:R-:W-:Y:S01]  /*0360*/  @!P1 FMUL R6, R6, 16777216 ;  /* 0x4b80000006069820 */ /* 0x000fe20000400000 */
[----:B------:R-:W-:Y:S01]  /*0370*/  @!P1 FMUL R7, R7, 16777216 ;  /* 0x4b80000007079820 */ /* 0x000fe20000400000 */
[----:B------:R-:W-:Y:S01]  /*0380*/  LOP3.LUT R4, R2, 0x7f, RZ, 0xc0, !PT ;  /* 0x0000007f02047812 */ /* 0x000fe200078ec0ff */
[C---:B0-----:R-:W-:Y:S01]  /*0390*/  FMUL R11, R8.reuse, R11 ;  /* 0x0000000b080b7220 */ /* 0x041fe20000400000 */
[C---:B------:R-:W-:Y:S01]  /*03a0*/  FMUL R9, R8.reuse, R5 ;  /* 0x0000000508097220 */ /* 0x040fe20000400000 */
[C---:B------:R-:W-:Y:S01]  /*03b0*/  FMUL R13, R8.reuse, R6 ;  /* 0x00000006080d7220 */ /* 0x040fe20000400000 */
[----:B------:R-:W-:-:S02]  /*03c0*/  FMUL R15, R8, R7 ;  /* 0x00000007080f7220 */ /* 0x000fc40000400000 */
[----:B------:R0:W-:Y:S04]  /*03d0*/  STS [R10], R11 ;  /* 0x0000000b0a007388 */ /* 0x0001e80000000800 */
[----:B------:R1:W-:Y:S04]  /*03e0*/  STS [R10+0x4], R9 ;  /* 0x000004090a007388 */ /* 0x0003e80000000800 */
[----:B------:R-:W-:Y:S04]  /*03f0*/  STS [R10+0x8], R13 ;  /* 0x0000080d0a007388 */ /* 0x000fe80000000800 */
[----:B------:R2:W-:Y:S01]  /*0400*/  STS [R10+0xc], R15 ;  /* 0x00000c0f0a007388 */ /* 0x0005e20000000800 */
[----:B------:R-:W-:-:S02]  /*0410*/  LOP3.LUT R6, R4, 0x80, RZ, 0xfc, !PT ;  /* 0x0000008004067812 */ /* 0x000fc400078efcff */
[----:B------:R-:W-:Y:S02]  /*0420*/  LOP3.LUT R7, R4, 0x100, RZ, 0xfc, !PT ;  /* 0x0000010004077812 */ /* 0x000fe400078efcff */
[----:B------:R-:W-:Y:S02]  /*0430*/  SHF.R.U32.HI R5, RZ, 0x3, R2 ;  /* 0x00000003ff057819 */ /* 0x000fe40000011602 */
[----:B------:R-:W-:Y:S02]  /*0440*/  SHF.R.U32.HI R6, RZ, 0x3, R6 ;  /* 0x00000003ff067819 */ /* 0x000fe40000011606 */
[----:B------:R-:W-:Y:S02]  /*0450*/  SHF.R.U32.HI R7, RZ, 0x3, R7 ;  /* 0x00000003ff077819 */ /* 0x000fe40000011607 */
[----:B------:R-:W-:Y:S02]  /*0460*/  LOP3.LUT R5, R5, 0xc, RZ, 0xc0, !PT ;  /* 0x0000000c05057812 */ /* 0x000fe400078ec0ff */
[----:B------:R-:W-:-:S02]  /*0470*/  LOP3.LUT R6, R6, 0x1c, RZ, 0xc0, !PT ;  /* 0x0000001c06067812 */ /* 0x000fc400078ec0ff */
[----:B------:R-:W-:Y:S01]  /*0480*/  LOP3.LUT R8, R7, 0x2c, RZ, 0xc0, !PT ;  /* 0x0000002c07087812 */ /* 0x000fe200078ec0ff */
[----:B------:R-:W-:Y:S01]  /*0490*/  VIADD R5, R5, UR4 ;  /* 0x0000000405057c36 */ /* 0x000fe20008000000 */
[----:B------:R-:W-:-:S03]  /*04a0*/  IADD3 R7, R6, UR4, RZ ;  /* 0x0000000406077c10 */ /* 0x000fc6000fffe0ff */
[----:B0-----:R-:W-:Y:S01]  /*04b0*/  VIADD R11, R8, UR4 ;  /* 0x00000004080b7c36 */ /* 0x001fe20008000000 */
[C---:B------:R-:W-:Y:S01]  /*04c0*/  LEA R8, R4.reuse, R5, 0x2 ;  /* 0x0000000504087211 */ /* 0x040fe200078e10ff */
[----:B------:R-:W-:Y:S01]  /*04d0*/  BAR.SYNC.DEFER_BLOCKING 0x0 ;  /* 0x0000000000007b1d */ /* 0x000fe20000010000 */
[C---:B------:R-:W-:Y:S01]  /*04e0*/  LEA R7, R4.reuse, R7, 0x2 ;  /* 0x0000000704077211 */ /* 0x040fe200078e10ff */
[----:B------:R-:W-:Y:S01]  /*04f0*/  IMAD R6, R4, 0x4, R11 ;  /* 0x0000000404067824 */ /* 0x000fe200078e020b */
[----:B-1----:R-:W-:-:S04]  /*0500*/  SHF.R.U32.HI R9, RZ, 0x5, R2 ;  /* 0x00000005ff097819 */ /* 0x002fc80000011602 */
[----:B------:R-:W-:Y:S02]  /*0510*/  LOP3.LUT R9, R0, 0x3, R9, 0xf8, !PT ;  /* 0x0000000300097812 */ /* 0x000fe400078ef809 */
[----:B------:R-:W-:Y:S02]  /*0520*/  LOP3.LUT R5, R3, 0x1f, R2, 0xf8, !PT ;  /* 0x0000001f03057812 */ /* 0x000fe400078ef802 */
[C---:B--2---:R-:W-:Y:S01]  /*0530*/  LOP3.LUT R10, R9.reuse, 0x4, RZ, 0xfc, !PT ;  /* 0x00000004090a7812 */ /* 0x044fe200078efcff */
[----:B------:R-:W0:Y:S01]  /*0540*/  LDC.64 R2, c[0x0][0x228] ;  /* 0x00008a00ff027b82 */ /* 0x000e220000000a00 */
[C---:B------:R-:W-:Y:S01]  /*0550*/  LOP3.LUT R11, R9.reuse, 0x8, RZ, 0xfc, !PT ;  /* 0x00000008090b7812 */ /* 0x040fe200078efcff */
[----:B------:R-:W1:Y:S04]  /*0560*/  LDS R8, [R8] ;  /* 0x0000000008087984 */ /* 0x000e680000000800 */
[----:B------:R-:W2:Y:S04]  /*0570*/  LDS R7, [R7+0x200] ;  /* 0x0002000007077984 */ /* 0x000ea80000000800 */
[----:B------:R-:W3:Y:S01]  /*0580*/  LDS R6, [R6+0x400] ;  /* 0x0004000006067984 */ /* 0x000ee20000000800 */
[----:B------:R-:W-:-:S04]  /*0590*/  IMAD.HI R0, R9, 0x55555556, RZ ;  /* 0x5555555609007827 */ /* 0x000fc800078e02ff */
[----:B------:R-:W-:Y:S01]  /*05a0*/  IMAD.HI R12, R10, 0x55555556, RZ ;  /* 0x555555560a0c7827 */ /* 0x000fe200078e02ff */
[----:B------:R-:W-:-:S03]  /*05b0*/  LEA.HI R0, R0, R0, RZ, 0x1 ;  /* 0x0000000000007211 */ /* 0x000fc600078f08ff */
[----:B------:R-:W-:Y:S01]  /*05c0*/  IMAD.HI R14, R11, 0x55555556, RZ ;  /* 0x555555560b0e7827 */ /* 0x000fe200078e02ff */
[----:B------:R-:W-:Y:S02]  /*05d0*/  LEA.HI R13, R12, R12, RZ, 0x1 ;  /* 0x0000000c0c0d7211 */ /* 0x000fe400078f08ff */
[----:B------:R-:W-:Y:S02]  /*05e0*/  LOP3.LUT R15, R4, 0x180, RZ, 0xfc, !PT ;  /* 0x00000180040f7812 */ /* 0x000fe400078efcff */
[----:B------:R-:W-:Y:S01]  /*05f0*/  LEA.HI R14, R14, R14, RZ, 0x1 ;  /* 0x0000000e0e0e7211 */ /* 0x000fe200078f08ff */
[----:B------:R-:W-:Y:S01]  /*0600*/  IMAD R12, R0, -0x3, R9 ;  /* 0xfffffffd000c7824 */ /* 0x000fe200078e0209 */
[----:B------:R-:W-:Y:S01]  /*0610*/  ISETP.GE.AND P1, PT, R10, 0xc, PT ;  /* 0x0000000c0a00780c */ /* 0x000fe20003f26270 */
[----:B------:R-:W-:Y:S01]  /*0620*/  IMAD R10, R13, -0x3, R10 ;  /* 0xfffffffd0d0a7824 */ /* 0x000fe200078e020a */
[----:B------:R-:W-:Y:S01]  /*0630*/  ISETP.GE.AND P2, PT, R11, 0xc, PT ;  /* 0x0000000c0b00780c */ /* 0x000fe20003f46270 */
[----:B------:R-:W-:Y:S01]  /*0640*/  IMAD R11, R14, -0x3, R11 ;  /* 0xfffffffd0e0b7824 */ /* 0x000fe200078e020b */
[----:B------:R-:W-:Y:S01]  /*0650*/  SHF.R.U32.HI R16, RZ, 0x3, R15 ;  /* 0x00000003ff107819 */ /* 0x000fe2000001160f */
[----:B------:R-:W-:Y:S01]  /*0660*/  IMAD R15, R5, 0x3, R12 ;  /* 0x00000003050f7824 */ /* 0x000fe200078e020c */
[----:B------:R-:W-:Y:S01]  /*0670*/  ISETP.GE.AND P0, PT, R9, 0xc, PT ;  /* 0x0000000c0900780c */ /* 0x000fe20003f06270 */
[----:B------:R-:W-:-:S02]  /*0680*/  IMAD R10, R13, 0x3000, R10 ;  /* 0x000030000d0a7824 */ /* 0x000fc400078e020a */
[----:B------:R-:W-:Y:S02]  /*0690*/  IMAD R14, R14, 0x3000, R11 ;  /* 0x000030000e0e7824 */ /* 0x000fe400078e020b */
[----:B------:R-:W-:Y:S02]  /*06a0*/  IMAD R11, R0, 0x3000, R15 ;  /* 0x00003000000b7824 */ /* 0x000fe400078e020f */
[C---:B------:R-:W-:Y:S02]  /*06b0*/  IMAD R13, R5.reuse, 0x3, R10 ;  /* 0x00000003050d7824 */ /* 0x040fe400078e020a */
[----:B------:R-:W-:Y:S02]  /*06c0*/  IMAD R15, R5, 0x3, R14 ;  /* 0x00000003050f7824 */ /* 0x000fe400078e020e */
[----:B0-----:R-:W-:Y:S01]  /*06d0*/  IMAD.WIDE R10, R11, 0x4, R2 ;  /* 0x000000040b0a7825 */ /* 0x001fe200078e0202 */
[----:B------:R-:W-:-:S03]  /*06e0*/  LOP3.LUT R16, R16, 0x3c, RZ, 0xc0, !PT ;  /* 0x0000003c10107812 */ /* 0x000fc600078ec0ff */
[--C-:B------:R-:W-:Y:S01]  /*06f0*/  IMAD.WIDE R12, R13, 0x4, R2.reuse ;  /* 0x000000040d0c7825 */ /* 0x100fe200078e0202 */
[----:B-1----:R0:W-:Y:S03]  /*0700*/  @!P0 STG.E desc[UR6][R10.64], R8 ;  /* 0x000000080a008986 */ /* 0x0021e6000c101906 */
[----:B------:R-:W-:Y:S01]  /*0710*/  IMAD.WIDE R14, R15, 0x4, R2 ;  /* 0x000000040f0e7825 */ /* 0x000fe200078e0202 */
[----:B------:R-:W-:Y:S01]  /*0720*/  IADD3 R17, R16, UR4, RZ ;  /* 0x0000000410117c10 */ /* 0x000fe2000fffe0ff */
[----:B--2---:R0:W-:Y:S04]  /*0730*/  @!P1 STG.E desc[UR6][R12.64], R7 ;  /* 0x000000070c009986 */ /* 0x0041e8000c101906 */
[----:B---3--:R0:W-:Y:S01]  /*0740*/  @!P2 STG.E desc[UR6][R14.64], R6 ;  /* 0x000000060e00a986 */ /* 0x0081e2000c101906 */
[----:B------:R-:W-:Y:S01]  /*0750*/  LEA R17, R4, R17, 0x2 ;  /* 0x0000001104117211 */ /* 0x000fe200078e10ff */
[----:B0-----:R-:W-:Y:S06]  /*0760*/  @P3 EXIT ;  /* 0x000000000000394d */ /* 0x001fec0003800000 */
[----:B------:R-:W0:Y:S01]  /*0770*/  LDS R17, [R17+0x600] ;  /* 0x0006000011117984 */ /* 0x000e220000000800 */
[----:B------:R-:W-:-:S05]  /*0780*/  LOP3.LUT R9, R9, 0xc, RZ, 0xfc, !PT ;  /* 0x0000000c09097812 */ /* 0x000fca00078efcff */
[----:B------:R-:W-:-:S05]  /*0790*/  IMAD.HI R0, R9, 0x55555556, RZ ;  /* 0x5555555609007827 */ /* 0x000fca00078e02ff */
[----:B------:R-:W-:-:S05]  /*07a0*/  LEA.HI R0, R0, R0, RZ, 0x1 ;  /* 0x0000000000007211 */ /* 0x000fca00078f08ff */
[----:B------:R-:W-:-:S04]  /*07b0*/  IMAD R9, R0, -0x3, R9 ;  /* 0xfffffffd00097824 */ /* 0x000fc800078e0209 */
[----:B------:R-:W-:-:S04]  /*07c0*/  IMAD R0, R0, 0x3000, R9 ;  /* 0x0000300000007824 */ /* 0x000fc800078e0209 */
[----:B------:R-:W-:-:S04]  /*07d0*/  IMAD R5, R5, 0x3, R0 ;  /* 0x0000000305057824 */ /* 0x000fc800078e0200 */
[----:B------:R-:W-:-:S05]  /*07e0*/  IMAD.WIDE R2, R5, 0x4, R2 ;  /* 0x0000000405027825 */ /* 0x000fca00078e0202 */
[----:B0-----:R-:W-:Y:S01]  /*07f0*/  STG.E desc[UR6][R2.64], R17 ;  /* 0x0000001102007986 */ /* 0x001fe2000c101906 */
[----:B------:R-:W-:Y:S05]  /*0800*/  EXIT ;  /* 0x000000000000794d */ /* 0x000fea0003800000 */
.L_x_0:
[----:B------:R-:W-:-:S00]  /*0810*/  BRA `(.L_x_0) ;  /* 0xfffffffc00fc7947 */ /* 0x000fc0000383ffff */
[----:B------:R-:W-:-:S00]  /*0820*/  NOP ;  /* 0x0000000000007918 */ /* 0x000fc00000000000 */
        /* <DEDUP_REMOVED lines=13> */
.L_x_1:


//--------------------- .nv.shared.triton_poi_fused_div_sub_0 --------------------------
	.section	.nv.shared.triton_poi_fused_div_sub_0,"aw",@nobits
	.sectionflags	@""
	.align	16
	.zero		1024


//--------------------- .nv.constant0.triton_poi_fused_div_sub_0 --------------------------
	.section	.nv.constant0.triton_poi_fused_div_sub_0,"a",@progbits
	.sectionflags	@""
	.align	4
.nv.constant0.triton_poi_fused_div_sub_0:
	.zero		568
